//
// Generated by NVIDIA NVVM Compiler
//
// Compiler Build ID: CL-36424714
// Cuda compilation tools, release 13.0, V13.0.88
// Based on NVVM 20.0.0
//

.version 9.0
.target sm_100
.address_size 64

	// .globl	_Z18dot_product_kernelPKfS0_Pfm

.visible .entry _Z18dot_product_kernelPKfS0_Pfm(
	.param .u64 .ptr .align 1 _Z18dot_product_kernelPKfS0_Pfm_param_0,
	.param .u64 .ptr .align 1 _Z18dot_product_kernelPKfS0_Pfm_param_1,
	.param .u64 .ptr .align 1 _Z18dot_product_kernelPKfS0_Pfm_param_2,
	.param .u64 _Z18dot_product_kernelPKfS0_Pfm_param_3
)
{
	.reg .pred 	%p<2>;
	.reg .b32 	%r<5>;
	.reg .b32 	%f<4>;
	.reg .b64 	%rd<13>;

	ld.param.u64 	%rd2, [_Z18dot_product_kernelPKfS0_Pfm_param_0];
	ld.param.u64 	%rd3, [_Z18dot_product_kernelPKfS0_Pfm_param_1];
	ld.param.u64 	%rd4, [_Z18dot_product_kernelPKfS0_Pfm_param_2];
	ld.param.u64 	%rd5, [_Z18dot_product_kernelPKfS0_Pfm_param_3];
	mov.u32 	%r1, %tid.x;
	mov.u32 	%r2, %ctaid.x;
	mov.u32 	%r3, %ntid.x;
	mad.lo.s32 	%r4, %r2, %r3, %r1;
	cvt.s64.s32 	%rd1, %r4;
	setp.le.u64 	%p1, %rd5, %rd1;
	@%p1 bra 	$L__BB0_2;
	cvta.to.global.u64 	%rd6, %rd2;
	cvta.to.global.u64 	%rd7, %rd3;
	cvta.to.global.u64 	%rd8, %rd4;
	shl.b64 	%rd9, %rd1, 2;
	add.s64 	%rd10, %rd6, %rd9;
	ld.global.f32 	%f1, [%rd10];
	add.s64 	%rd11, %rd7, %rd9;
	ld.global.f32 	%f2, [%rd11];
	mul.f32 	%f3, %f1, %f2;
	add.s64 	%rd12, %rd8, %rd9;
	st.global.f32 	[%rd12], %f3;
$L__BB0_2:
	ret;

}


// ===== COMPILED SASS (sm_100) =====

	.target	sm_100

	.elftype	@"ET_EXEC"


//--------------------- .note.nv.tkinfo           --------------------------
	.section	.note.nv.tkinfo,"",@"SHT_NOTE"
	.sectionflags	@"SHF_NOTE_NV_TKINFO"
	.tkinfo
        /*0018*/ 	.word	0x00000002
        /*0030*/ 	.string	""
        /*0030*/ 	.string	"ptxas"
        /*0030*/ 	.string	"Cuda compilation tools, release 13.0, V13.0.88"
        /*0030*/ 	.string	"Build cuda_13.0.r13.0/compiler.36424714_0"
        /*0030*/ 	.string	"-arch sm_100 -m 64 "



//--------------------- .note.nv.cuinfo           --------------------------
	.section	.note.nv.cuinfo,"",@"SHT_NOTE"
	.sectionflags	@"SHF_NOTE_NV_CUINFO"
        /*0018*/ 	.short	0x0002
        /*001a*/ 	.short	0x0064
        /*001c*/ 	.short	0x0082
	.zero		2


//--------------------- .nv.info                  --------------------------
	.section	.nv.info,"",@"SHT_CUDA_INFO"
	.align	4


	//----- nvinfo : EIATTR_REGCOUNT
	.align		4
        /*0000*/ 	.byte	0x04, 0x2f
        /*0002*/ 	.short	(.L_1 - .L_0)
	.align		4
.L_0:
        /*0004*/ 	.word	index@(_Z18dot_product_kernelPKfS0_Pfm)
        /*0008*/ 	.word	0x0000000c


	//----- nvinfo : EIATTR_FRAME_SIZE
	.align		4
.L_1:
        /*000c*/ 	.byte	0x04, 0x11
        /*000e*/ 	.short	(.L_3 - .L_2)
	.align		4
.L_2:
        /*0010*/ 	.word	index@(_Z18dot_product_kernelPKfS0_Pfm)
        /*0014*/ 	.word	0x00000000


	//----- nvinfo : EIATTR_MIN_STACK_SIZE
	.align		4
.L_3:
        /*0018*/ 	.byte	0x04, 0x12
        /*001a*/ 	.short	(.L_5 - .L_4)
	.align		4
.L_4:
        /*001c*/ 	.word	index@(_Z18dot_product_kernelPKfS0_Pfm)
        /*0020*/ 	.word	0x00000000
.L_5:


//--------------------- .nv.compat                --------------------------
	.section	.nv.compat,"",@"SHT_CUDA_COMPAT_INFO"
	.align	4
        /*0000*/ 	.byte	0x02, 0x09, 0x00, 0x00, 0x02, 0x02, 0x01, 0x00, 0x02, 0x05, 0x05, 0x00, 0x03, 0x07, 0x01, 0x01
        /*0010*/ 	.byte	0x02, 0x03, 0x00, 0x00, 0x02, 0x06, 0x01, 0x00, 0x04, 0x0b, 0x08, 0x00, 0x09, 0x00, 0x00, 0x00
        /*0020*/ 	.byte	0x00, 0x00, 0x00, 0x00


//--------------------- .nv.info._Z18dot_product_kernelPKfS0_Pfm --------------------------
	.section	.nv.info._Z18dot_product_kernelPKfS0_Pfm,"",@"SHT_CUDA_INFO"
	.sectionflags	@""
	.align	4


	//----- nvinfo : EIATTR_CUDA_API_VERSION
	.align		4
        /*0000*/ 	.byte	0x04, 0x37
        /*0002*/ 	.short	(.L_7 - .L_6)
.L_6:
        /*0004*/ 	.word	0x00000082


	//----- nvinfo : EIATTR_KPARAM_INFO
	.align		4
.L_7:
        /*0008*/ 	.byte	0x04, 0x17
        /*000a*/ 	.short	(.L_9 - .L_8)
.L_8:
        /*000c*/ 	.word	0x00000000
        /*0010*/ 	.short	0x0003
        /*0012*/ 	.short	0x0018
        /*0014*/ 	.byte	0x00, 0xf0, 0x21, 0x00


	//----- nvinfo : EIATTR_KPARAM_INFO
	.align		4
.L_9:
        /*0018*/ 	.byte	0x04, 0x17
        /*001a*/ 	.short	(.L_11 - .L_10)
.L_10:
        /*001c*/ 	.word	0x00000000
        /*0020*/ 	.short	0x0002
        /*0022*/ 	.short	0x0010
        /*0024*/ 	.byte	0x00, 0xf5, 0x21, 0x00


	//----- nvinfo : EIATTR_KPARAM_INFO
	.align		4
.L_11:
        /*0028*/ 	.byte	0x04, 0x17
        /*002a*/ 	.short	(.L_13 - .L_12)
.L_12:
        /*002c*/ 	.word	0x00000000
        /*0030*/ 	.short	0x0001
        /*0032*/ 	.short	0x0008
        /*0034*/ 	.byte	0x00, 0xf5, 0x21, 0x00


	//----- nvinfo : EIATTR_KPARAM_INFO
	.align		4
.L_13:
        /*0038*/ 	.byte	0x04, 0x17
        /*003a*/ 	.short	(.L_15 - .L_14)
.L_14:
        /*003c*/ 	.word	0x00000000
        /*0040*/ 	.short	0x0000
        /*0042*/ 	.short	0x0000
        /*0044*/ 	.byte	0x00, 0xf5, 0x21, 0x00


	//----- nvinfo : EIATTR_SPARSE_MMA_MASK
	.align		4
.L_15:
        /*0048*/ 	.byte	0x03, 0x50
        /*004a*/ 	.short	0x0000


	//----- nvinfo : EIATTR_MAXREG_COUNT
	.align		4
        /*004c*/ 	.byte	0x03, 0x1b
        /*004e*/ 	.short	0x00ff


	//----- nvinfo : EIATTR_MERCURY_ISA_VERSION
	.align		4
        /*0050*/ 	.byte	0x03, 0x5f
        /*0052*/ 	.short	0x0101


	//----- nvinfo : EIATTR_VRC_CTA_INIT_COUNT
	.align		4
        /*0054*/ 	.byte	0x02, 0x4a
	.zero		1
	.zero		1


	//----- nvinfo : EIATTR_EXIT_INSTR_OFFSETS
	.align		4
        /*0058*/ 	.byte	0x04, 0x1c
        /*005a*/ 	.short	(.L_17 - .L_16)


	//   ....[0]....
.L_16:
        /*005c*/ 	.word	0x00000090


	//   ....[1]....
        /*0060*/ 	.word	0x00000190


	//----- nvinfo : EIATTR_CBANK_PARAM_SIZE
	.align		4
.L_17:
        /*0064*/ 	.byte	0x03, 0x19
        /*0066*/ 	.short	0x0020


	//----- nvinfo : EIATTR_PARAM_CBANK
	.align		4
        /*0068*/ 	.byte	0x04, 0x0a
        /*006a*/ 	.short	(.L_19 - .L_18)
	.align		4
.L_18:
        /*006c*/ 	.word	index@(.nv.constant0._Z18dot_product_kernelPKfS0_Pfm)
        /*0070*/ 	.short	0x0380
        /*0072*/ 	.short	0x0020


	//----- nvinfo : EIATTR_SW_WAR
	.align		4
.L_19:
        /*0074*/ 	.byte	0x04, 0x36
        /*0076*/ 	.short	(.L_21 - .L_20)
.L_20:
        /*0078*/ 	.word	0x00000008
.L_21:


//--------------------- .nv.callgraph             --------------------------
	.section	.nv.callgraph,"",@"SHT_CUDA_CALLGRAPH"
	.align	4
	.sectionentsize	8
	.align		4
        /*0000*/ 	.word	0x00000000
	.align		4
        /*0004*/ 	.word	0xffffffff
	.align		4
        /*0008*/ 	.word	0x00000000
	.align		4
        /*000c*/ 	.word	0xfffffffe
	.align		4
        /*0010*/ 	.word	0x00000000
	.align		4
        /*0014*/ 	.word	0xfffffffd
	.align		4
        /*0018*/ 	.word	0x00000000
	.align		4
        /*001c*/ 	.word	0xfffffffc


//--------------------- .text._Z18dot_product_kernelPKfS0_Pfm --------------------------
	.section	.text._Z18dot_product_kernelPKfS0_Pfm,"ax",@progbits
	.align	128
        .global         _Z18dot_product_kernelPKfS0_Pfm
        .type           _Z18dot_product_kernelPKfS0_Pfm,@function
        .size           _Z18dot_product_kernelPKfS0_Pfm,(.L_x_1 - _Z18dot_product_kernelPKfS0_Pfm)
        .other          _Z18dot_product_kernelPKfS0_Pfm,@"STO_CUDA_ENTRY STV_DEFAULT"
_Z18dot_product_kernelPKfS0_Pfm:
.text._Z18dot_product_kernelPKfS0_Pfm:
[----:B------:R-:W-:Y:S01]  /*0000*/  LDC R1, c[0x0][0x37c] ;  /* 0x0000df00ff017b82 */ /* 0x000fe20000000800 */
[----:B------:R-:W0:Y:S07]  /*0010*/  S2R R0, SR_TID.X ;  /* 0x0000000000007919 */ /* 0x000e2e0000002100 */
[----:B------:R-:W0:Y:S01]  /*0020*/  S2UR UR4, SR_CTAID.X ;  /* 0x00000000000479c3 */ /* 0x000e220000002500 */
[----:B------:R-:W1:Y:S07]  /*0030*/  LDCU.64 UR6, c[0x0][0x398] ;  /* 0x00007300ff0677ac */ /* 0x000e6e0008000a00 */
[----:B------:R-:W0:Y:S02]  /*0040*/  LDC R3, c[0x0][0x360] ;  /* 0x0000d800ff037b82 */ /* 0x000e240000000800 */
[----:B0-----:R-:W-:-:S05]  /*0050*/  IMAD R0, R3, UR4, R0 ;  /* 0x0000000403007c24 */ /* 0x001fca000f8e0200 */
[----:B-1----:R-:W-:Y:S02]  /*0060*/  ISETP.GE.U32.AND P0, PT, R0, UR6, PT ;  /* 0x0000000600007c0c */ /* 0x002fe4000bf06070 */
[----:B------:R-:W-:-:S04]  /*0070*/  SHF.R.S32.HI R3, RZ, 0x1f, R0 ;  /* 0x0000001fff037819 */ /* 0x000fc80000011400 */
[----:B------:R-:W-:-:S13]  /*0080*/  ISETP.GE.U32.AND.EX P0, PT, R3, UR7, PT, P0 ;  /* 0x0000000703007c0c */ /* 0x000fda000bf06100 */
[----:B------:R-:W-:Y:S05]  /*0090*/  @P0 EXIT ;  /* 0x000000000000094d */ /* 0x000fea0003800000 */
[----:B------:R-:W0:Y:S01]  /*00a0*/  LDCU.128 UR8, c[0x0][0x380] ;  /* 0x00007000ff0877ac */ /* 0x000e220008000c00 */
[C---:B------:R-:W-:Y:S01]  /*00b0*/  IMAD.SHL.U32 R6, R0.reuse, 0x4, RZ ;  /* 0x0000000400067824 */ /* 0x040fe200078e00ff */
[----:B------:R-:W-:Y:S01]  /*00c0*/  SHF.L.U64.HI R0, R0, 0x2, R3 ;  /* 0x0000000200007819 */ /* 0x000fe20000010203 */
[----:B------:R-:W1:Y:S01]  /*00d0*/  LDCU.64 UR4, c[0x0][0x358] ;  /* 0x00006b00ff0477ac */ /* 0x000e620008000a00 */
[----:B------:R-:W2:Y:S02]  /*00e0*/  LDCU.64 UR6, c[0x0][0x390] ;  /* 0x00007200ff0677ac */ /* 0x000ea40008000a00 */
[C---:B0-----:R-:W-:Y:S02]  /*00f0*/  IADD3 R4, P1, PT, R6.reuse, UR10, RZ ;  /* 0x0000000a06047c10 */ /* 0x041fe4000ff3e0ff */
[----:B------:R-:W-:Y:S02]  /*0100*/  IADD3 R2, P0, PT, R6, UR8, RZ ;  /* 0x0000000806027c10 */ /* 0x000fe4000ff1e0ff */
[----:B------:R-:W-:-:S02]  /*0110*/  IADD3.X R5, PT, PT, R0, UR11, RZ, P1, !PT ;  /* 0x0000000b00057c10 */ /* 0x000fc40008ffe4ff */
[----:B------:R-:W-:-:S04]  /*0120*/  IADD3.X R3, PT, PT, R0, UR9, RZ, P0, !PT ;  /* 0x0000000900037c10 */ /* 0x000fc800087fe4ff */
[----:B-1----:R-:W3:Y:S04]  /*0130*/  LDG.E R5, desc[UR4][R4.64] ;  /* 0x0000000404057981 */ /* 0x002ee8000c1e1900 */
[----:B------:R-:W3:Y:S01]  /*0140*/  LDG.E R2, desc[UR4][R2.64] ;  /* 0x0000000402027981 */ /* 0x000ee2000c1e1900 */
[----:B--2---:R-:W-:-:S04]  /*0150*/  IADD3 R6, P0, PT, R6, UR6, RZ ;  /* 0x0000000606067c10 */ /* 0x004fc8000ff1e0ff */
[----:B------:R-:W-:Y:S01]  /*0160*/  IADD3.X R7, PT, PT, R0, UR7, RZ, P0, !PT ;  /* 0x0000000700077c10 */ /* 0x000fe200087fe4ff */
[----:B---3--:R-:W-:-:S05]  /*0170*/  FMUL R9, R2, R5 ;  /* 0x0000000502097220 */ /* 0x008fca0000400000 */
[----:B------:R-:W-:Y:S01]  /*0180*/  STG.E desc[UR4][R6.64], R9 ;  /* 0x0000000906007986 */ /* 0x000fe2000c101904 */
[----:B------:R-:W-:Y:S05]  /*0190*/  EXIT ;  /* 0x000000000000794d */ /* 0x000fea0003800000 */
.L_x_0:
[----:B------:R-:W-:-:S00]  /*01a0*/  BRA `(.L_x_0) ;  /* 0xfffffffc00fc7947 */ /* 0x000fc0000383ffff */
[----:B------:R-:W-:-:S00]  /*01b0*/  NOP ;  /* 0x0000000000007918 */ /* 0x000fc00000000000 */
        /* <DEDUP_REMOVED lines=12> */
.L_x_1:


//--------------------- .nv.shared.reserved.0     --------------------------
	.section	.nv.shared.reserved.0,"aw",@nobits
	.weak		__nv_reservedSMEM_offset_0_alias
	.size		__nv_reservedSMEM_offset_0_alias, 0, 64
	.other		__nv_reservedSMEM_offset_0_alias,@"STO_CUDA_RESERVED_SHARED STV_DEFAULT"
__nv_reservedSMEM_offset_0_alias:
	.zero		0
	.zero		64


//--------------------- .nv.constant0._Z18dot_product_kernelPKfS0_Pfm --------------------------
	.section	.nv.constant0._Z18dot_product_kernelPKfS0_Pfm,"a",@progbits
	.sectionflags	@""
	.align	4
.nv.constant0._Z18dot_product_kernelPKfS0_Pfm:
	.zero		928


//--------------------- SYMBOLS --------------------------

	.type		.nv.reservedSmem.offset0,@object
	.size		.nv.reservedSmem.offset0,0x4
